	.headerflags	@"EF_CUDA_TEXMODE_UNIFIED EF_CUDA_64BIT_ADDRESS EF_CUDA_ACCELERATORS EF_CUDA_SM90 EF_CUDA_VIRTUAL_SM(EF_CUDA_SM90)"
	.elftype	@"ET_EXEC"


//--------------------- .nv.info                  --------------------------
	.section	.nv.info,"",@"SHT_CUDA_INFO"
	.align	4


	//----- nvinfo : EIATTR_REGCOUNT
	.align		4
        /*0000*/ 	.byte	0x04, 0x2f
        /*0002*/ 	.short	(.L_1 - .L_0)
	.align		4
.L_0:
        /*0004*/ 	.word	index@(triton_poi_fused_sum_0)
        /*0008*/ 	.word	0x0000000d


	//----- nvinfo : EIATTR_MIN_STACK_SIZE
	.align		4
.L_1:
        /*000c*/ 	.byte	0x04, 0x12
        /*000e*/ 	.short	(.L_3 - .L_2)
	.align		4
.L_2:
        /*0010*/ 	.word	index@(triton_poi_fused_sum_0)
        /*0014*/ 	.word	0x00000000


	//----- nvinfo : EIATTR_FRAME_SIZE
	.align		4
.L_3:
        /*0018*/ 	.byte	0x04, 0x11
        /*001a*/ 	.short	(.L_5 - .L_4)
	.align		4
.L_4:
        /*001c*/ 	.word	index@(triton_poi_fused_sum_0)
        /*0020*/ 	.word	0x00000000


	//----- nvinfo : EIATTR_MIN_STACK_SIZE
	.align		4
.L_5:
        /*0024*/ 	.byte	0x04, 0x12
        /*0026*/ 	.short	(.L_7 - .L_6)
	.align		4
.L_6:
        /*0028*/ 	.word	index@(triton_poi_fused_sum_0)
        /*002c*/ 	.word	0x00000000
.L_7:


//--------------------- .nv.info.triton_poi_fused_sum_0 --------------------------
	.section	.nv.info.triton_poi_fused_sum_0,"",@"SHT_CUDA_INFO"
	.sectionflags	@""
	.align	4


	//----- nvinfo : EIATTR_CUDA_API_VERSION
	.align		4
        /*0000*/ 	.byte	0x04, 0x37
        /*0002*/ 	.short	(.L_9 - .L_8)
.L_8:
        /*0004*/ 	.word	0x0000007c


	//----- nvinfo : EIATTR_KPARAM_INFO
	.align		4
.L_9:
        /*0008*/ 	.byte	0x04, 0x17
        /*000a*/ 	.short	(.L_11 - .L_10)
.L_10:
        /*000c*/ 	.word	0x00000000
        /*0010*/ 	.short	0x0002
        /*0012*/ 	.short	0x0010
        /*0014*/ 	.byte	0x00, 0xf0, 0x11, 0x00


	//----- nvinfo : EIATTR_KPARAM_INFO
	.align		4
.L_11:
        /*0018*/ 	.byte	0x04, 0x17
        /*001a*/ 	.short	(.L_13 - .L_12)
.L_12:
        /*001c*/ 	.word	0x00000000
        /*0020*/ 	.short	0x0001
        /*0022*/ 	.short	0x0008
        /*0024*/ 	.byte	0x00, 0xf4, 0x21, 0x00


	//----- nvinfo : EIATTR_KPARAM_INFO
	.align		4
.L_13:
        /*0028*/ 	.byte	0x04, 0x17
        /*002a*/ 	.short	(.L_15 - .L_14)
.L_14:
        /*002c*/ 	.word	0x00000000
        /*0030*/ 	.short	0x0000
        /*0032*/ 	.short	0x0000
        /*0034*/ 	.byte	0x00, 0xf4, 0x21, 0x00


	//----- nvinfo : EIATTR_SPARSE_MMA_MASK
	.align		4
.L_15:
        /*0038*/ 	.byte	0x03, 0x50
        /*003a*/ 	.short	0x0000


	//----- nvinfo : EIATTR_MAXREG_COUNT
	.align		4
        /*003c*/ 	.byte	0x03, 0x1b
        /*003e*/ 	.short	0x00ff


	//----- nvinfo : EIATTR_EXIT_INSTR_OFFSETS
	.align		4
        /*0040*/ 	.byte	0x04, 0x1c
        /*0042*/ 	.short	(.L_17 - .L_16)


	//   ....[0]....
.L_16:
        /*0044*/ 	.word	0x00000180


	//   ....[1]....
        /*0048*/ 	.word	0x000001a0


	//----- nvinfo : EIATTR_REQNTID
	.align		4
.L_17:
        /*004c*/ 	.byte	0x04, 0x10
        /*004e*/ 	.short	(.L_19 - .L_18)
.L_18:
        /*0050*/ 	.word	0x00000020
        /*0054*/ 	.word	0x00000001
        /*0058*/ 	.word	0x00000001


	//----- nvinfo : EIATTR_CBANK_PARAM_SIZE
	.align		4
.L_19:
        /*005c*/ 	.byte	0x03, 0x19
        /*005e*/ 	.short	0x0014


	//----- nvinfo : EIATTR_PARAM_CBANK
	.align		4
        /*0060*/ 	.byte	0x04, 0x0a
        /*0062*/ 	.short	(.L_21 - .L_20)
	.align		4
.L_20:
        /*0064*/ 	.word	index@(.nv.constant0.triton_poi_fused_sum_0)
        /*0068*/ 	.short	0x0210
        /*006a*/ 	.short	0x0014


	//----- nvinfo : EIATTR_SW_WAR
	.align		4
.L_21:
        /*006c*/ 	.byte	0x04, 0x36
        /*006e*/ 	.short	(.L_23 - .L_22)
.L_22:
        /*0070*/ 	.word	0x00000008
.L_23:


//--------------------- .nv.callgraph             --------------------------
	.section	.nv.callgraph,"",@"SHT_CUDA_CALLGRAPH"
	.align	4
	.sectionentsize	8
	.align		4
        /*0000*/ 	.word	0x00000000
	.align		4
        /*0004*/ 	.word	0xffffffff
	.align		4
        /*0008*/ 	.word	0x00000000
	.align		4
        /*000c*/ 	.word	0xfffffffe
	.align		4
        /*0010*/ 	.word	0x00000000
	.align		4
        /*0014*/ 	.word	0xfffffffd
	.align		4
        /*0018*/ 	.word	0x00000000
	.align		4
        /*001c*/ 	.word	0xfffffffc


//--------------------- .text.triton_poi_fused_sum_0 --------------------------
	.section	.text.triton_poi_fused_sum_0,"ax",@progbits
	.align	128
        .global         triton_poi_fused_sum_0
        .type           triton_poi_fused_sum_0,@function
        .size           triton_poi_fused_sum_0,(.L_x_1 - triton_poi_fused_sum_0)
        .other          triton_poi_fused_sum_0,@"STO_CUDA_ENTRY STV_DEFAULT"
triton_poi_fused_sum_0:
.text.triton_poi_fused_sum_0:
[----:B------:R-:W0:Y:S02]  /*0000*/  LDC R1, c[0x0][0x28] ;  /* 0x00000a00ff017b82 */ /* 0x000e240000000800 */
[----:B------:R-:W1:Y:S01]  /*0010*/  S2R R10, SR_TID.X ;  /* 0x00000000000a7919 */ /* 0x000e620000002100 */
[----:B------:R-:W2:Y:S01]  /*0020*/  LDC.64 R2, c[0x0][0x210] ;  /* 0x00008400ff027b82 */ /* 0x000ea20000000a00 */
[----:B------:R-:W-:Y:S01]  /*0030*/  CS2R R8, SRZ ;  /* 0x0000000000087805 */ /* 0x000fe2000001ff00 */
[----:B------:R-:W-:Y:S01]  /*0040*/  ULDC.64 UR4, c[0x0][0x208] ;  /* 0x0000820000047ab9 */ /* 0x000fe20000000a00 */
[----:B------:R-:W3:Y:S01]  /*0050*/  S2R R7, SR_CTAID.X ;  /* 0x0000000000077919 */ /* 0x000ee20000002500 */
[----:B------:R-:W-:Y:S02]  /*0060*/  MOV R6, RZ ;  /* 0x000000ff00067202 */ /* 0x000fe40000000f00 */
[----:B-1----:R-:W-:-:S05]  /*0070*/  LOP3.LUT R0, R10, 0x3, RZ, 0xc0, !PT ;  /* 0x000000030a007812 */ /* 0x002fca00078ec0ff */
[----:B---3--:R-:W-:Y:S01]  /*0080*/  IMAD R7, R7, 0x4, R0 ;  /* 0x0000000407077824 */ /* 0x008fe200078e0200 */
[----:B------:R-:W-:-:S03]  /*0090*/  HFMA2.MMA R0, -RZ, RZ, 0, 0 ;  /* 0x00000000ff007435 */ /* 0x000fc600000001ff */
[C---:B------:R-:W-:Y:S01]  /*00a0*/  IMAD.SHL.U32 R5, R7.reuse, 0x4, RZ ;  /* 0x0000000407057824 */ /* 0x040fe200078e00ff */
[----:B------:R-:W-:-:S03]  /*00b0*/  ISETP.GE.AND P0, PT, R7, 0x4, PT ;  /* 0x000000040700780c */ /* 0x000fc60003f06270 */
[----:B--2---:R-:W-:Y:S02]  /*00c0*/  IMAD.WIDE R2, R5, 0x4, R2 ;  /* 0x0000000405027825 */ /* 0x004fe400078e0202 */
[----:B------:R-:W1:Y:S08]  /*00d0*/  LDC.64 R4, c[0x0][0x218] ;  /* 0x00008600ff047b82 */ /* 0x000e700000000a00 */
[----:B------:R-:W2:Y:S04]  /*00e0*/  @!P0 LDG.E.EL R0, desc[UR4][R2.64] ;  /* 0x0000000402008981 */ /* 0x000ea8000c2e1900 */
[----:B------:R-:W2:Y:S04]  /*00f0*/  @!P0 LDG.E.EL R9, desc[UR4][R2.64+0x4] ;  /* 0x0000040402098981 */ /* 0x000ea8000c2e1900 */
[----:B------:R-:W3:Y:S04]  /*0100*/  @!P0 LDG.E.EL R6, desc[UR4][R2.64+0x8] ;  /* 0x0000080402068981 */ /* 0x000ee8000c2e1900 */
[----:B------:R-:W4:Y:S01]  /*0110*/  @!P0 LDG.E.EL R8, desc[UR4][R2.64+0xc] ;  /* 0x00000c0402088981 */ /* 0x000f22000c2e1900 */
[----:B------:R-:W-:Y:S01]  /*0120*/  LOP3.LUT P0, RZ, R10, 0x1c, RZ, 0xc0, !PT ;  /* 0x0000001c0aff7812 */ /* 0x000fe2000780c0ff */
[----:B-1----:R-:W-:-:S03]  /*0130*/  IMAD.WIDE R4, R7, 0x4, R4 ;  /* 0x0000000407047825 */ /* 0x002fc600078e0204 */
[----:B------:R-:W-:Y:S01]  /*0140*/  ISETP.LT.AND P0, PT, R7, 0x4, !P0 ;  /* 0x000000040700780c */ /* 0x000fe20004701270 */
[----:B--2---:R-:W-:-:S04]  /*0150*/  FADD R9, R9, R0 ;  /* 0x0000000009097221 */ /* 0x004fc80000000000 */
[----:B---3--:R-:W-:-:S04]  /*0160*/  FADD R9, R9, R6 ;  /* 0x0000000609097221 */ /* 0x008fc80000000000 */
[----:B----4-:R-:W-:-:S04]  /*0170*/  FADD R9, R9, R8 ;  /* 0x0000000809097221 */ /* 0x010fc80000000000 */
[----:B------:R-:W-:Y:S05]  /*0180*/  @!P0 EXIT ;  /* 0x000000000000894d */ /* 0x000fea0003800000 */
[----:B------:R-:W-:Y:S01]  /*0190*/  STG.E desc[UR4][R4.64], R9 ;  /* 0x0000000904007986 */ /* 0x000fe2000c101904 */
[----:B------:R-:W-:Y:S05]  /*01a0*/  EXIT ;  /* 0x000000000000794d */ /* 0x000fea0003800000 */
.L_x_0:
[----:B------:R-:W-:-:S00]  /*01b0*/  BRA `(.L_x_0) ;  /* 0xfffffffc00fc7947 */ /* 0x000fc0000383ffff */
[----:B------:R-:W-:-:S00]  /*01c0*/  NOP ;  /* 0x0000000000007918 */ /* 0x000fc00000000000 */
        /* <DEDUP_REMOVED lines=11> */
.L_x_1:


//--------------------- .nv.constant0.triton_poi_fused_sum_0 --------------------------
	.section	.nv.constant0.triton_poi_fused_sum_0,"a",@progbits
	.sectionflags	@""
	.align	4
.nv.constant0.triton_poi_fused_sum_0:
	.zero		548
